//
// Generated by NVIDIA NVVM Compiler
//
// Compiler Build ID: CL-36424714
// Cuda compilation tools, release 13.0, V13.0.88
// Based on NVVM 20.0.0
//

.version 9.0
.target sm_100
.address_size 64

	// .globl	_Z8greetingv
.extern .func  (.param .b32 func_retval0) vprintf
(
	.param .b64 vprintf_param_0,
	.param .b64 vprintf_param_1
)
;
.global .align 1 .b8 $str[14] = {72, 101, 108, 108, 111, 44, 32, 87, 111, 114, 108, 100, 10};

.visible .entry _Z8greetingv()
{
	.reg .b32 	%r<3>;
	.reg .b64 	%rd<3>;

	mov.u64 	%rd1, $str;
	cvta.global.u64 	%rd2, %rd1;
	{ // callseq 0, 0
	.param .b64 param0;
	st.param.b64 	[param0], %rd2;
	.param .b64 param1;
	st.param.b64 	[param1], 0;
	.param .b32 retval0;
	call.uni (retval0), 
	vprintf, 
	(
	param0, 
	param1
	);
	ld.param.b32 	%r1, [retval0];
	} // callseq 0
	ret;

}


// ===== COMPILED SASS (sm_100) =====

	.target	sm_100

	.elftype	@"ET_EXEC"


//--------------------- .note.nv.tkinfo           --------------------------
	.section	.note.nv.tkinfo,"",@"SHT_NOTE"
	.sectionflags	@"SHF_NOTE_NV_TKINFO"
	.tkinfo
        /*0018*/ 	.word	0x00000002
        /*0030*/ 	.string	""
        /*0030*/ 	.string	"ptxas"
        /*0030*/ 	.string	"Cuda compilation tools, release 13.0, V13.0.88"
        /*0030*/ 	.string	"Build cuda_13.0.r13.0/compiler.36424714_0"
        /*0030*/ 	.string	"-arch sm_100 -m 64 "



//--------------------- .note.nv.cuinfo           --------------------------
	.section	.note.nv.cuinfo,"",@"SHT_NOTE"
	.sectionflags	@"SHF_NOTE_NV_CUINFO"
        /*0018*/ 	.short	0x0002
        /*001a*/ 	.short	0x0064
        /*001c*/ 	.short	0x0082
	.zero		2


//--------------------- .nv.info                  --------------------------
	.section	.nv.info,"",@"SHT_CUDA_INFO"
	.align	4


	//----- nvinfo : EIATTR_REGCOUNT
	.align		4
        /*0000*/ 	.byte	0x04, 0x2f
        /*0002*/ 	.short	(.L_2 - .L_1)
	.align		4
.L_1:
        /*0004*/ 	.word	index@(_Z8greetingv)
        /*0008*/ 	.word	0x00000018


	//----- nvinfo : EIATTR_FRAME_SIZE
	.align		4
.L_2:
        /*000c*/ 	.byte	0x04, 0x11
        /*000e*/ 	.short	(.L_4 - .L_3)
	.align		4
.L_3:
        /*0010*/ 	.word	index@(_Z8greetingv)
        /*0014*/ 	.word	0x00000000


	//----- nvinfo : EIATTR_MIN_STACK_SIZE
	.align		4
.L_4:
        /*0018*/ 	.byte	0x04, 0x12
        /*001a*/ 	.short	(.L_6 - .L_5)
	.align		4
.L_5:
        /*001c*/ 	.word	index@(_Z8greetingv)
        /*0020*/ 	.word	0x00000000
.L_6:


//--------------------- .nv.compat                --------------------------
	.section	.nv.compat,"",@"SHT_CUDA_COMPAT_INFO"
	.align	4
        /*0000*/ 	.byte	0x02, 0x09, 0x00, 0x00, 0x02, 0x02, 0x01, 0x00, 0x02, 0x05, 0x05, 0x00, 0x03, 0x07, 0x01, 0x01
        /*0010*/ 	.byte	0x02, 0x03, 0x00, 0x00, 0x02, 0x06, 0x01, 0x00, 0x04, 0x0b, 0x08, 0x00, 0x09, 0x00, 0x00, 0x00
        /*0020*/ 	.byte	0x00, 0x00, 0x00, 0x00


//--------------------- .nv.info._Z8greetingv     --------------------------
	.section	.nv.info._Z8greetingv,"",@"SHT_CUDA_INFO"
	.sectionflags	@""
	.align	4


	//----- nvinfo : EIATTR_CUDA_API_VERSION
	.align		4
        /*0000*/ 	.byte	0x04, 0x37
        /*0002*/ 	.short	(.L_8 - .L_7)
.L_7:
        /*0004*/ 	.word	0x00000082


	//----- nvinfo : EIATTR_SPARSE_MMA_MASK
	.align		4
.L_8:
        /*0008*/ 	.byte	0x03, 0x50
        /*000a*/ 	.short	0x0000


	//----- nvinfo : EIATTR_MAXREG_COUNT
	.align		4
        /*000c*/ 	.byte	0x03, 0x1b
        /*000e*/ 	.short	0x00ff


	//----- nvinfo : EIATTR_EXTERNS
	.align		4
        /*0010*/ 	.byte	0x04, 0x0f
        /*0012*/ 	.short	(.L_10 - .L_9)


	//   ....[0]....
	.align		4
.L_9:
        /*0014*/ 	.word	index@(vprintf)


	//----- nvinfo : EIATTR_MERCURY_ISA_VERSION
	.align		4
.L_10:
        /*0018*/ 	.byte	0x03, 0x5f
        /*001a*/ 	.short	0x0101


	//----- nvinfo : EIATTR_VRC_CTA_INIT_COUNT
	.align		4
        /*001c*/ 	.byte	0x02, 0x4a
	.zero		1
	.zero		1


	//----- nvinfo : EIATTR_SYSCALL_OFFSETS
	.align		4
        /*0020*/ 	.byte	0x04, 0x46
        /*0022*/ 	.short	(.L_12 - .L_11)


	//   ....[0]....
.L_11:
        /*0024*/ 	.word	0x00000080


	//----- nvinfo : EIATTR_EXIT_INSTR_OFFSETS
	.align		4
.L_12:
        /*0028*/ 	.byte	0x04, 0x1c
        /*002a*/ 	.short	(.L_14 - .L_13)


	//   ....[0]....
.L_13:
        /*002c*/ 	.word	0x00000090


	//----- nvinfo : EIATTR_SW_WAR
	.align		4
.L_14:
        /*0030*/ 	.byte	0x04, 0x36
        /*0032*/ 	.short	(.L_16 - .L_15)
.L_15:
        /*0034*/ 	.word	0x00000008
.L_16:


//--------------------- .nv.callgraph             --------------------------
	.section	.nv.callgraph,"",@"SHT_CUDA_CALLGRAPH"
	.align	4
	.sectionentsize	8
	.align		4
        /*0000*/ 	.word	0x00000000
	.align		4
        /*0004*/ 	.word	0xffffffff
	.align		4
        /*0008*/ 	.word	index@(_Z8greetingv)
	.align		4
        /*000c*/ 	.word	index@(vprintf)
	.align		4
        /*0010*/ 	.word	0x00000000
	.align		4
        /*0014*/ 	.word	0xfffffffe
	.align		4
        /*0018*/ 	.word	0x00000000
	.align		4
        /*001c*/ 	.word	0xfffffffd
	.align		4
        /*0020*/ 	.word	0x00000000
	.align		4
        /*0024*/ 	.word	0xfffffffc


//--------------------- .nv.constant4             --------------------------
	.section	.nv.constant4,"a",@progbits
	.align	8
	.align		8
.nv.constant4:
        /*0000*/ 	.dword	vprintf
	.align		8
        /*0008*/ 	.dword	$str


//--------------------- .text._Z8greetingv        --------------------------
	.section	.text._Z8greetingv,"ax",@progbits
	.align	128
        .global         _Z8greetingv
        .type           _Z8greetingv,@function
        .size           _Z8greetingv,(.L_x_2 - _Z8greetingv)
        .other          _Z8greetingv,@"STO_CUDA_ENTRY STV_DEFAULT"
_Z8greetingv:
.text._Z8greetingv:
[----:B------:R-:W0:Y:S01]  /*0000*/  LDC R1, c[0x0][0x37c] ;  /* 0x0000df00ff017b82 */ /* 0x000e220000000800 */
[----:B------:R-:W-:Y:S01]  /*0010*/  MOV R0, 0x0 ;  /* 0x0000000000007802 */ /* 0x000fe20000000f00 */
[----:B------:R-:W1:Y:S01]  /*0020*/  LDCU.64 UR4, c[0x4][0x8] ;  /* 0x01000100ff0477ac */ /* 0x000e620008000a00 */
[----:B------:R-:W-:-:S05]  /*0030*/  CS2R R6, SRZ ;  /* 0x0000000000067805 */ /* 0x000fca000001ff00 */
[----:B------:R2:W3:Y:S01]  /*0040*/  LDC.64 R2, c[0x4][R0] ;  /* 0x0100000000027b82 */ /* 0x0004e20000000a00 */
[----:B-1----:R-:W-:Y:S02]  /*0050*/  IMAD.U32 R4, RZ, RZ, UR4 ;  /* 0x00000004ff047e24 */ /* 0x002fe4000f8e00ff */
[----:B--2---:R-:W-:-:S07]  /*0060*/  IMAD.U32 R5, RZ, RZ, UR5 ;  /* 0x00000005ff057e24 */ /* 0x004fce000f8e00ff */
[----:B------:R-:W-:-:S07]  /*0070*/  LEPC R20, `(.L_x_0) ;  /* 0x000000001014794e */ /* 0x000fce0000000000 */
[----:B0--3--:R-:W-:Y:S05]  /*0080*/  CALL.ABS.NOINC R2 ;  /* 0x0000000002007343 */ /* 0x009fea0003c00000 */
.L_x_0:
[----:B------:R-:W-:Y:S05]  /*0090*/  EXIT ;  /* 0x000000000000794d */ /* 0x000fea0003800000 */
.L_x_1:
[----:B------:R-:W-:-:S00]  /*00a0*/  BRA `(.L_x_1) ;  /* 0xfffffffc00fc7947 */ /* 0x000fc0000383ffff */
[----:B------:R-:W-:-:S00]  /*00b0*/  NOP ;  /* 0x0000000000007918 */ /* 0x000fc00000000000 */
        /* <DEDUP_REMOVED lines=12> */
.L_x_2:


//--------------------- .nv.global.init           --------------------------
	.section	.nv.global.init,"aw",@progbits
.nv.global.init:
	.type		$str,@object
	.size		$str,(.L_0 - $str)
$str:
        /*0000*/ 	.byte	0x48, 0x65, 0x6c, 0x6c, 0x6f, 0x2c, 0x20, 0x57, 0x6f, 0x72, 0x6c, 0x64, 0x0a, 0x00
.L_0:


//--------------------- .nv.shared.reserved.0     --------------------------
	.section	.nv.shared.reserved.0,"aw",@nobits
	.weak		__nv_reservedSMEM_offset_0_alias
	.size		__nv_reservedSMEM_offset_0_alias, 0, 64
	.other		__nv_reservedSMEM_offset_0_alias,@"STO_CUDA_RESERVED_SHARED STV_DEFAULT"
__nv_reservedSMEM_offset_0_alias:
	.zero		0
	.zero		64


//--------------------- .nv.constant0._Z8greetingv --------------------------
	.section	.nv.constant0._Z8greetingv,"a",@progbits
	.sectionflags	@""
	.align	4
.nv.constant0._Z8greetingv:
	.zero		896


//--------------------- SYMBOLS --------------------------

	.type		.nv.reservedSmem.offset0,@object
	.size		.nv.reservedSmem.offset0,0x4
	.type		vprintf,@function
